//
// Generated by NVIDIA NVVM Compiler
//
// Compiler Build ID: CL-36424714
// Cuda compilation tools, release 13.0, V13.0.88
// Based on NVVM 20.0.0
//

.version 9.0
.target sm_100
.address_size 64

	// .globl	_Z10fill_indexPii

.visible .entry _Z10fill_indexPii(
	.param .u64 .ptr .align 1 _Z10fill_indexPii_param_0,
	.param .u32 _Z10fill_indexPii_param_1
)
{
	.reg .pred 	%p<2>;
	.reg .b32 	%r<6>;
	.reg .b64 	%rd<5>;

	ld.param.u64 	%rd1, [_Z10fill_indexPii_param_0];
	ld.param.u32 	%r2, [_Z10fill_indexPii_param_1];
	mov.u32 	%r3, %ctaid.x;
	mov.u32 	%r4, %ntid.x;
	mov.u32 	%r5, %tid.x;
	mad.lo.s32 	%r1, %r3, %r4, %r5;
	setp.ge.s32 	%p1, %r1, %r2;
	@%p1 bra 	$L__BB0_2;
	cvta.to.global.u64 	%rd2, %rd1;
	mul.wide.s32 	%rd3, %r1, 4;
	add.s64 	%rd4, %rd2, %rd3;
	st.global.u32 	[%rd4], %r1;
$L__BB0_2:
	ret;

}
	// .globl	_Z10vector_addPKfS0_Pfi
.visible .entry _Z10vector_addPKfS0_Pfi(
	.param .u64 .ptr .align 1 _Z10vector_addPKfS0_Pfi_param_0,
	.param .u64 .ptr .align 1 _Z10vector_addPKfS0_Pfi_param_1,
	.param .u64 .ptr .align 1 _Z10vector_addPKfS0_Pfi_param_2,
	.param .u32 _Z10vector_addPKfS0_Pfi_param_3
)
{
	.reg .pred 	%p<2>;
	.reg .b32 	%r<6>;
	.reg .b32 	%f<4>;
	.reg .b64 	%rd<11>;

	ld.param.u64 	%rd1, [_Z10vector_addPKfS0_Pfi_param_0];
	ld.param.u64 	%rd2, [_Z10vector_addPKfS0_Pfi_param_1];
	ld.param.u64 	%rd3, [_Z10vector_addPKfS0_Pfi_param_2];
	ld.param.u32 	%r2, [_Z10vector_addPKfS0_Pfi_param_3];
	mov.u32 	%r3, %ctaid.x;
	mov.u32 	%r4, %ntid.x;
	mov.u32 	%r5, %tid.x;
	mad.lo.s32 	%r1, %r3, %r4, %r5;
	setp.ge.s32 	%p1, %r1, %r2;
	@%p1 bra 	$L__BB1_2;
	cvta.to.global.u64 	%rd4, %rd1;
	cvta.to.global.u64 	%rd5, %rd2;
	cvta.to.global.u64 	%rd6, %rd3;
	mul.wide.s32 	%rd7, %r1, 4;
	add.s64 	%rd8, %rd4, %rd7;
	ld.global.f32 	%f1, [%rd8];
	add.s64 	%rd9, %rd5, %rd7;
	ld.global.f32 	%f2, [%rd9];
	add.f32 	%f3, %f1, %f2;
	add.s64 	%rd10, %rd6, %rd7;
	st.global.f32 	[%rd10], %f3;
$L__BB1_2:
	ret;

}
	// .globl	_Z10matrix_addPKfS0_Pfii
.visible .entry _Z10matrix_addPKfS0_Pfii(
	.param .u64 .ptr .align 1 _Z10matrix_addPKfS0_Pfii_param_0,
	.param .u64 .ptr .align 1 _Z10matrix_addPKfS0_Pfii_param_1,
	.param .u64 .ptr .align 1 _Z10matrix_addPKfS0_Pfii_param_2,
	.param .u32 _Z10matrix_addPKfS0_Pfii_param_3,
	.param .u32 _Z10matrix_addPKfS0_Pfii_param_4
)
{
	.reg .pred 	%p<4>;
	.reg .b32 	%r<12>;
	.reg .b32 	%f<4>;
	.reg .b64 	%rd<11>;

	ld.param.u64 	%rd1, [_Z10matrix_addPKfS0_Pfii_param_0];
	ld.param.u64 	%rd2, [_Z10matrix_addPKfS0_Pfii_param_1];
	ld.param.u64 	%rd3, [_Z10matrix_addPKfS0_Pfii_param_2];
	ld.param.u32 	%r4, [_Z10matrix_addPKfS0_Pfii_param_3];
	ld.param.u32 	%r3, [_Z10matrix_addPKfS0_Pfii_param_4];
	mov.u32 	%r5, %ctaid.y;
	mov.u32 	%r6, %ntid.y;
	mov.u32 	%r7, %tid.y;
	mad.lo.s32 	%r1, %r5, %r6, %r7;
	mov.u32 	%r8, %ctaid.x;
	mov.u32 	%r9, %ntid.x;
	mov.u32 	%r10, %tid.x;
	mad.lo.s32 	%r2, %r8, %r9, %r10;
	setp.ge.s32 	%p1, %r1, %r4;
	setp.ge.s32 	%p2, %r2, %r3;
	or.pred  	%p3, %p1, %p2;
	@%p3 bra 	$L__BB2_2;
	cvta.to.global.u64 	%rd4, %rd1;
	cvta.to.global.u64 	%rd5, %rd2;
	cvta.to.global.u64 	%rd6, %rd3;
	mad.lo.s32 	%r11, %r3, %r1, %r2;
	mul.wide.s32 	%rd7, %r11, 4;
	add.s64 	%rd8, %rd4, %rd7;
	ld.global.f32 	%f1, [%rd8];
	add.s64 	%rd9, %rd5, %rd7;
	ld.global.f32 	%f2, [%rd9];
	add.f32 	%f3, %f1, %f2;
	add.s64 	%rd10, %rd6, %rd7;
	st.global.f32 	[%rd10], %f3;
$L__BB2_2:
	ret;

}
	// .globl	_Z12matrix_scalePKfPffii
.visible .entry _Z12matrix_scalePKfPffii(
	.param .u64 .ptr .align 1 _Z12matrix_scalePKfPffii_param_0,
	.param .u64 .ptr .align 1 _Z12matrix_scalePKfPffii_param_1,
	.param .f32 _Z12matrix_scalePKfPffii_param_2,
	.param .u32 _Z12matrix_scalePKfPffii_param_3,
	.param .u32 _Z12matrix_scalePKfPffii_param_4
)
{
	.reg .pred 	%p<4>;
	.reg .b32 	%r<12>;
	.reg .b32 	%f<4>;
	.reg .b64 	%rd<8>;

	ld.param.u64 	%rd1, [_Z12matrix_scalePKfPffii_param_0];
	ld.param.u64 	%rd2, [_Z12matrix_scalePKfPffii_param_1];
	ld.param.f32 	%f1, [_Z12matrix_scalePKfPffii_param_2];
	ld.param.u32 	%r4, [_Z12matrix_scalePKfPffii_param_3];
	ld.param.u32 	%r3, [_Z12matrix_scalePKfPffii_param_4];
	mov.u32 	%r5, %ctaid.y;
	mov.u32 	%r6, %ntid.y;
	mov.u32 	%r7, %tid.y;
	mad.lo.s32 	%r1, %r5, %r6, %r7;
	mov.u32 	%r8, %ctaid.x;
	mov.u32 	%r9, %ntid.x;
	mov.u32 	%r10, %tid.x;
	mad.lo.s32 	%r2, %r8, %r9, %r10;
	setp.ge.s32 	%p1, %r1, %r4;
	setp.ge.s32 	%p2, %r2, %r3;
	or.pred  	%p3, %p1, %p2;
	@%p3 bra 	$L__BB3_2;
	cvta.to.global.u64 	%rd3, %rd1;
	cvta.to.global.u64 	%rd4, %rd2;
	mad.lo.s32 	%r11, %r3, %r1, %r2;
	mul.wide.s32 	%rd5, %r11, 4;
	add.s64 	%rd6, %rd3, %rd5;
	ld.global.f32 	%f2, [%rd6];
	mul.f32 	%f3, %f1, %f2;
	add.s64 	%rd7, %rd4, %rd5;
	st.global.f32 	[%rd7], %f3;
$L__BB3_2:
	ret;

}


// ===== COMPILED SASS (sm_100) =====

	.target	sm_100

	.elftype	@"ET_EXEC"


//--------------------- .note.nv.tkinfo           --------------------------
	.section	.note.nv.tkinfo,"",@"SHT_NOTE"
	.sectionflags	@"SHF_NOTE_NV_TKINFO"
	.tkinfo
        /*0018*/ 	.word	0x00000002
        /*0030*/ 	.string	""
        /*0030*/ 	.string	"ptxas"
        /*0030*/ 	.string	"Cuda compilation tools, release 13.0, V13.0.88"
        /*0030*/ 	.string	"Build cuda_13.0.r13.0/compiler.36424714_0"
        /*0030*/ 	.string	"-arch sm_100 -m 64 "



//--------------------- .note.nv.cuinfo           --------------------------
	.section	.note.nv.cuinfo,"",@"SHT_NOTE"
	.sectionflags	@"SHF_NOTE_NV_CUINFO"
        /*0018*/ 	.short	0x0002
        /*001a*/ 	.short	0x0064
        /*001c*/ 	.short	0x0082
	.zero		2


//--------------------- .nv.info                  --------------------------
	.section	.nv.info,"",@"SHT_CUDA_INFO"
	.align	4


	//----- nvinfo : EIATTR_REGCOUNT
	.align		4
        /*0000*/ 	.byte	0x04, 0x2f
        /*0002*/ 	.short	(.L_1 - .L_0)
	.align		4
.L_0:
        /*0004*/ 	.word	index@(_Z10fill_indexPii)
        /*0008*/ 	.word	0x00000008


	//----- nvinfo : EIATTR_FRAME_SIZE
	.align		4
.L_1:
        /*000c*/ 	.byte	0x04, 0x11
        /*000e*/ 	.short	(.L_3 - .L_2)
	.align		4
.L_2:
        /*0010*/ 	.word	index@(_Z10fill_indexPii)
        /*0014*/ 	.word	0x00000000


	//----- nvinfo : EIATTR_REGCOUNT
	.align		4
.L_3:
        /*0018*/ 	.byte	0x04, 0x2f
        /*001a*/ 	.short	(.L_5 - .L_4)
	.align		4
.L_4:
        /*001c*/ 	.word	index@(_Z10vector_addPKfS0_Pfi)
        /*0020*/ 	.word	0x0000000c


	//----- nvinfo : EIATTR_FRAME_SIZE
	.align		4
.L_5:
        /*0024*/ 	.byte	0x04, 0x11
        /*0026*/ 	.short	(.L_7 - .L_6)
	.align		4
.L_6:
        /*0028*/ 	.word	index@(_Z10vector_addPKfS0_Pfi)
        /*002c*/ 	.word	0x00000000


	//----- nvinfo : EIATTR_REGCOUNT
	.align		4
.L_7:
        /*0030*/ 	.byte	0x04, 0x2f
        /*0032*/ 	.short	(.L_9 - .L_8)
	.align		4
.L_8:
        /*0034*/ 	.word	index@(_Z10matrix_addPKfS0_Pfii)
        /*0038*/ 	.word	0x0000000c


	//----- nvinfo : EIATTR_FRAME_SIZE
	.align		4
.L_9:
        /*003c*/ 	.byte	0x04, 0x11
        /*003e*/ 	.short	(.L_11 - .L_10)
	.align		4
.L_10:
        /*0040*/ 	.word	index@(_Z10matrix_addPKfS0_Pfii)
        /*0044*/ 	.word	0x00000000


	//----- nvinfo : EIATTR_REGCOUNT
	.align		4
.L_11:
        /*0048*/ 	.byte	0x04, 0x2f
        /*004a*/ 	.short	(.L_13 - .L_12)
	.align		4
.L_12:
        /*004c*/ 	.word	index@(_Z12matrix_scalePKfPffii)
        /*0050*/ 	.word	0x0000000a


	//----- nvinfo : EIATTR_FRAME_SIZE
	.align		4
.L_13:
        /*0054*/ 	.byte	0x04, 0x11
        /*0056*/ 	.short	(.L_15 - .L_14)
	.align		4
.L_14:
        /*0058*/ 	.word	index@(_Z12matrix_scalePKfPffii)
        /*005c*/ 	.word	0x00000000


	//----- nvinfo : EIATTR_MIN_STACK_SIZE
	.align		4
.L_15:
        /*0060*/ 	.byte	0x04, 0x12
        /*0062*/ 	.short	(.L_17 - .L_16)
	.align		4
.L_16:
        /*0064*/ 	.word	index@(_Z12matrix_scalePKfPffii)
        /*0068*/ 	.word	0x00000000


	//----- nvinfo : EIATTR_MIN_STACK_SIZE
	.align		4
.L_17:
        /*006c*/ 	.byte	0x04, 0x12
        /*006e*/ 	.short	(.L_19 - .L_18)
	.align		4
.L_18:
        /*0070*/ 	.word	index@(_Z10matrix_addPKfS0_Pfii)
        /*0074*/ 	.word	0x00000000


	//----- nvinfo : EIATTR_MIN_STACK_SIZE
	.align		4
.L_19:
        /*0078*/ 	.byte	0x04, 0x12
        /*007a*/ 	.short	(.L_21 - .L_20)
	.align		4
.L_20:
        /*007c*/ 	.word	index@(_Z10vector_addPKfS0_Pfi)
        /*0080*/ 	.word	0x00000000


	//----- nvinfo : EIATTR_MIN_STACK_SIZE
	.align		4
.L_21:
        /*0084*/ 	.byte	0x04, 0x12
        /*0086*/ 	.short	(.L_23 - .L_22)
	.align		4
.L_22:
        /*0088*/ 	.word	index@(_Z10fill_indexPii)
        /*008c*/ 	.word	0x00000000
.L_23:


//--------------------- .nv.compat                --------------------------
	.section	.nv.compat,"",@"SHT_CUDA_COMPAT_INFO"
	.align	4
        /*0000*/ 	.byte	0x02, 0x09, 0x00, 0x00, 0x02, 0x02, 0x01, 0x00, 0x02, 0x05, 0x05, 0x00, 0x03, 0x07, 0x01, 0x01
        /*0010*/ 	.byte	0x02, 0x03, 0x00, 0x00, 0x02, 0x06, 0x01, 0x00, 0x04, 0x0b, 0x08, 0x00, 0x09, 0x00, 0x00, 0x00
        /*0020*/ 	.byte	0x00, 0x00, 0x00, 0x00


//--------------------- .nv.info._Z12matrix_scalePKfPffii --------------------------
	.section	.nv.info._Z12matrix_scalePKfPffii,"",@"SHT_CUDA_INFO"
	.sectionflags	@""
	.align	4


	//----- nvinfo : EIATTR_CUDA_API_VERSION
	.align		4
        /*0000*/ 	.byte	0x04, 0x37
        /*0002*/ 	.short	(.L_25 - .L_24)
.L_24:
        /*0004*/ 	.word	0x00000082


	//----- nvinfo : EIATTR_KPARAM_INFO
	.align		4
.L_25:
        /*0008*/ 	.byte	0x04, 0x17
        /*000a*/ 	.short	(.L_27 - .L_26)
.L_26:
        /*000c*/ 	.word	0x00000000
        /*0010*/ 	.short	0x0004
        /*0012*/ 	.short	0x0018
        /*0014*/ 	.byte	0x00, 0xf0, 0x11, 0x00


	//----- nvinfo : EIATTR_KPARAM_INFO
	.align		4
.L_27:
        /*0018*/ 	.byte	0x04, 0x17
        /*001a*/ 	.short	(.L_29 - .L_28)
.L_28:
        /*001c*/ 	.word	0x00000000
        /*0020*/ 	.short	0x0003
        /*0022*/ 	.short	0x0014
        /*0024*/ 	.byte	0x00, 0xf0, 0x11, 0x00


	//----- nvinfo : EIATTR_KPARAM_INFO
	.align		4
.L_29:
        /*0028*/ 	.byte	0x04, 0x17
        /*002a*/ 	.short	(.L_31 - .L_30)
.L_30:
        /*002c*/ 	.word	0x00000000
        /*0030*/ 	.short	0x0002
        /*0032*/ 	.short	0x0010
        /*0034*/ 	.byte	0x00, 0xf0, 0x11, 0x00


	//----- nvinfo : EIATTR_KPARAM_INFO
	.align		4
.L_31:
        /*0038*/ 	.byte	0x04, 0x17
        /*003a*/ 	.short	(.L_33 - .L_32)
.L_32:
        /*003c*/ 	.word	0x00000000
        /*0040*/ 	.short	0x0001
        /*0042*/ 	.short	0x0008
        /*0044*/ 	.byte	0x00, 0xf5, 0x21, 0x00


	//----- nvinfo : EIATTR_KPARAM_INFO
	.align		4
.L_33:
        /*0048*/ 	.byte	0x04, 0x17
        /*004a*/ 	.short	(.L_35 - .L_34)
.L_34:
        /*004c*/ 	.word	0x00000000
        /*0050*/ 	.short	0x0000
        /*0052*/ 	.short	0x0000
        /*0054*/ 	.byte	0x00, 0xf5, 0x21, 0x00


	//----- nvinfo : EIATTR_SPARSE_MMA_MASK
	.align		4
.L_35:
        /*0058*/ 	.byte	0x03, 0x50
        /*005a*/ 	.short	0x0000


	//----- nvinfo : EIATTR_MAXREG_COUNT
	.align		4
        /*005c*/ 	.byte	0x03, 0x1b
        /*005e*/ 	.short	0x00ff


	//----- nvinfo : EIATTR_MERCURY_ISA_VERSION
	.align		4
        /*0060*/ 	.byte	0x03, 0x5f
        /*0062*/ 	.short	0x0101


	//----- nvinfo : EIATTR_VRC_CTA_INIT_COUNT
	.align		4
        /*0064*/ 	.byte	0x02, 0x4a
	.zero		1
	.zero		1


	//----- nvinfo : EIATTR_EXIT_INSTR_OFFSETS
	.align		4
        /*0068*/ 	.byte	0x04, 0x1c
        /*006a*/ 	.short	(.L_37 - .L_36)


	//   ....[0]....
.L_36:
        /*006c*/ 	.word	0x000000d0


	//   ....[1]....
        /*0070*/ 	.word	0x00000180


	//----- nvinfo : EIATTR_CBANK_PARAM_SIZE
	.align		4
.L_37:
        /*0074*/ 	.byte	0x03, 0x19
        /*0076*/ 	.short	0x001c


	//----- nvinfo : EIATTR_PARAM_CBANK
	.align		4
        /*0078*/ 	.byte	0x04, 0x0a
        /*007a*/ 	.short	(.L_39 - .L_38)
	.align		4
.L_38:
        /*007c*/ 	.word	index@(.nv.constant0._Z12matrix_scalePKfPffii)
        /*0080*/ 	.short	0x0380
        /*0082*/ 	.short	0x001c


	//----- nvinfo : EIATTR_SW_WAR
	.align		4
.L_39:
        /*0084*/ 	.byte	0x04, 0x36
        /*0086*/ 	.short	(.L_41 - .L_40)
.L_40:
        /*0088*/ 	.word	0x00000008
.L_41:


//--------------------- .nv.info._Z10matrix_addPKfS0_Pfii --------------------------
	.section	.nv.info._Z10matrix_addPKfS0_Pfii,"",@"SHT_CUDA_INFO"
	.sectionflags	@""
	.align	4


	//----- nvinfo : EIATTR_CUDA_API_VERSION
	.align		4
        /*0000*/ 	.byte	0x04, 0x37
        /*0002*/ 	.short	(.L_43 - .L_42)
.L_42:
        /*0004*/ 	.word	0x00000082


	//----- nvinfo : EIATTR_KPARAM_INFO
	.align		4
.L_43:
        /*0008*/ 	.byte	0x04, 0x17
        /*000a*/ 	.short	(.L_45 - .L_44)
.L_44:
        /*000c*/ 	.word	0x00000000
        /*0010*/ 	.short	0x0004
        /*0012*/ 	.short	0x001c
        /*0014*/ 	.byte	0x00, 0xf0, 0x11, 0x00


	//----- nvinfo : EIATTR_KPARAM_INFO
	.align		4
.L_45:
        /*0018*/ 	.byte	0x04, 0x17
        /*001a*/ 	.short	(.L_47 - .L_46)
.L_46:
        /*001c*/ 	.word	0x00000000
        /*0020*/ 	.short	0x0003
        /*0022*/ 	.short	0x0018
        /*0024*/ 	.byte	0x00, 0xf0, 0x11, 0x00


	//----- nvinfo : EIATTR_KPARAM_INFO
	.align		4
.L_47:
        /*0028*/ 	.byte	0x04, 0x17
        /*002a*/ 	.short	(.L_49 - .L_48)
.L_48:
        /*002c*/ 	.word	0x00000000
        /*0030*/ 	.short	0x0002
        /*0032*/ 	.short	0x0010
        /*0034*/ 	.byte	0x00, 0xf5, 0x21, 0x00


	//----- nvinfo : EIATTR_KPARAM_INFO
	.align		4
.L_49:
        /*0038*/ 	.byte	0x04, 0x17
        /*003a*/ 	.short	(.L_51 - .L_50)
.L_50:
        /*003c*/ 	.word	0x00000000
        /*0040*/ 	.short	0x0001
        /*0042*/ 	.short	0x0008
        /*0044*/ 	.byte	0x00, 0xf5, 0x21, 0x00


	//----- nvinfo : EIATTR_KPARAM_INFO
	.align		4
.L_51:
        /*0048*/ 	.byte	0x04, 0x17
        /*004a*/ 	.short	(.L_53 - .L_52)
.L_52:
        /*004c*/ 	.word	0x00000000
        /*0050*/ 	.short	0x0000
        /*0052*/ 	.short	0x0000
        /*0054*/ 	.byte	0x00, 0xf5, 0x21, 0x00


	//----- nvinfo : EIATTR_SPARSE_MMA_MASK
	.align		4
.L_53:
        /*0058*/ 	.byte	0x03, 0x50
        /*005a*/ 	.short	0x0000


	//----- nvinfo : EIATTR_MAXREG_COUNT
	.align		4
        /*005c*/ 	.byte	0x03, 0x1b
        /*005e*/ 	.short	0x00ff


	//----- nvinfo : EIATTR_MERCURY_ISA_VERSION
	.align		4
        /*0060*/ 	.byte	0x03, 0x5f
        /*0062*/ 	.short	0x0101


	//----- nvinfo : EIATTR_VRC_CTA_INIT_COUNT
	.align		4
        /*0064*/ 	.byte	0x02, 0x4a
	.zero		1
	.zero		1


	//----- nvinfo : EIATTR_EXIT_INSTR_OFFSETS
	.align		4
        /*0068*/ 	.byte	0x04, 0x1c
        /*006a*/ 	.short	(.L_55 - .L_54)


	//   ....[0]....
.L_54:
        /*006c*/ 	.word	0x000000c0


	//   ....[1]....
        /*0070*/ 	.word	0x00000190


	//----- nvinfo : EIATTR_CBANK_PARAM_SIZE
	.align		4
.L_55:
        /*0074*/ 	.byte	0x03, 0x19
        /*0076*/ 	.short	0x0020


	//----- nvinfo : EIATTR_PARAM_CBANK
	.align		4
        /*0078*/ 	.byte	0x04, 0x0a
        /*007a*/ 	.short	(.L_57 - .L_56)
	.align		4
.L_56:
        /*007c*/ 	.word	index@(.nv.constant0._Z10matrix_addPKfS0_Pfii)
        /*0080*/ 	.short	0x0380
        /*0082*/ 	.short	0x0020


	//----- nvinfo : EIATTR_SW_WAR
	.align		4
.L_57:
        /*0084*/ 	.byte	0x04, 0x36
        /*0086*/ 	.short	(.L_59 - .L_58)
.L_58:
        /*0088*/ 	.word	0x00000008
.L_59:


//--------------------- .nv.info._Z10vector_addPKfS0_Pfi --------------------------
	.section	.nv.info._Z10vector_addPKfS0_Pfi,"",@"SHT_CUDA_INFO"
	.sectionflags	@""
	.align	4


	//----- nvinfo : EIATTR_CUDA_API_VERSION
	.align		4
        /*0000*/ 	.byte	0x04, 0x37
        /*0002*/ 	.short	(.L_61 - .L_60)
.L_60:
        /*0004*/ 	.word	0x00000082


	//----- nvinfo : EIATTR_KPARAM_INFO
	.align		4
.L_61:
        /*0008*/ 	.byte	0x04, 0x17
        /*000a*/ 	.short	(.L_63 - .L_62)
.L_62:
        /*000c*/ 	.word	0x00000000
        /*0010*/ 	.short	0x0003
        /*0012*/ 	.short	0x0018
        /*0014*/ 	.byte	0x00, 0xf0, 0x11, 0x00


	//----- nvinfo : EIATTR_KPARAM_INFO
	.align		4
.L_63:
        /*0018*/ 	.byte	0x04, 0x17
        /*001a*/ 	.short	(.L_65 - .L_64)
.L_64:
        /*001c*/ 	.word	0x00000000
        /*0020*/ 	.short	0x0002
        /*0022*/ 	.short	0x0010
        /*0024*/ 	.byte	0x00, 0xf5, 0x21, 0x00


	//----- nvinfo : EIATTR_KPARAM_INFO
	.align		4
.L_65:
        /*0028*/ 	.byte	0x04, 0x17
        /*002a*/ 	.short	(.L_67 - .L_66)
.L_66:
        /*002c*/ 	.word	0x00000000
        /*0030*/ 	.short	0x0001
        /*0032*/ 	.short	0x0008
        /*0034*/ 	.byte	0x00, 0xf5, 0x21, 0x00


	//----- nvinfo : EIATTR_KPARAM_INFO
	.align		4
.L_67:
        /*0038*/ 	.byte	0x04, 0x17
        /*003a*/ 	.short	(.L_69 - .L_68)
.L_68:
        /*003c*/ 	.word	0x00000000
        /*0040*/ 	.short	0x0000
        /*0042*/ 	.short	0x0000
        /*0044*/ 	.byte	0x00, 0xf5, 0x21, 0x00


	//----- nvinfo : EIATTR_SPARSE_MMA_MASK
	.align		4
.L_69:
        /*0048*/ 	.byte	0x03, 0x50
        /*004a*/ 	.short	0x0000


	//----- nvinfo : EIATTR_MAXREG_COUNT
	.align		4
        /*004c*/ 	.byte	0x03, 0x1b
        /*004e*/ 	.short	0x00ff


	//----- nvinfo : EIATTR_MERCURY_ISA_VERSION
	.align		4
        /*0050*/ 	.byte	0x03, 0x5f
        /*0052*/ 	.short	0x0101


	//----- nvinfo : EIATTR_VRC_CTA_INIT_COUNT
	.align		4
        /*0054*/ 	.byte	0x02, 0x4a
	.zero		1
	.zero		1


	//----- nvinfo : EIATTR_EXIT_INSTR_OFFSETS
	.align		4
        /*0058*/ 	.byte	0x04, 0x1c
        /*005a*/ 	.short	(.L_71 - .L_70)


	//   ....[0]....
.L_70:
        /*005c*/ 	.word	0x00000070


	//   ....[1]....
        /*0060*/ 	.word	0x00000130


	//----- nvinfo : EIATTR_CBANK_PARAM_SIZE
	.align		4
.L_71:
        /*0064*/ 	.byte	0x03, 0x19
        /*0066*/ 	.short	0x001c


	//----- nvinfo : EIATTR_PARAM_CBANK
	.align		4
        /*0068*/ 	.byte	0x04, 0x0a
        /*006a*/ 	.short	(.L_73 - .L_72)
	.align		4
.L_72:
        /*006c*/ 	.word	index@(.nv.constant0._Z10vector_addPKfS0_Pfi)
        /*0070*/ 	.short	0x0380
        /*0072*/ 	.short	0x001c


	//----- nvinfo : EIATTR_SW_WAR
	.align		4
.L_73:
        /*0074*/ 	.byte	0x04, 0x36
        /*0076*/ 	.short	(.L_75 - .L_74)
.L_74:
        /*0078*/ 	.word	0x00000008
.L_75:


//--------------------- .nv.info._Z10fill_indexPii --------------------------
	.section	.nv.info._Z10fill_indexPii,"",@"SHT_CUDA_INFO"
	.sectionflags	@""
	.align	4


	//----- nvinfo : EIATTR_CUDA_API_VERSION
	.align		4
        /*0000*/ 	.byte	0x04, 0x37
        /*0002*/ 	.short	(.L_77 - .L_76)
.L_76:
        /*0004*/ 	.word	0x00000082


	//----- nvinfo : EIATTR_KPARAM_INFO
	.align		4
.L_77:
        /*0008*/ 	.byte	0x04, 0x17
        /*000a*/ 	.short	(.L_79 - .L_78)
.L_78:
        /*000c*/ 	.word	0x00000000
        /*0010*/ 	.short	0x0001
        /*0012*/ 	.short	0x0008
        /*0014*/ 	.byte	0x00, 0xf0, 0x11, 0x00


	//----- nvinfo : EIATTR_KPARAM_INFO
	.align		4
.L_79:
        /*0018*/ 	.byte	0x04, 0x17
        /*001a*/ 	.short	(.L_81 - .L_80)
.L_80:
        /*001c*/ 	.word	0x00000000
        /*0020*/ 	.short	0x0000
        /*0022*/ 	.short	0x0000
        /*0024*/ 	.byte	0x00, 0xf5, 0x21, 0x00


	//----- nvinfo : EIATTR_SPARSE_MMA_MASK
	.align		4
.L_81:
        /*0028*/ 	.byte	0x03, 0x50
        /*002a*/ 	.short	0x0000


	//----- nvinfo : EIATTR_MAXREG_COUNT
	.align		4
        /*002c*/ 	.byte	0x03, 0x1b
        /*002e*/ 	.short	0x00ff


	//----- nvinfo : EIATTR_MERCURY_ISA_VERSION
	.align		4
        /*0030*/ 	.byte	0x03, 0x5f
        /*0032*/ 	.short	0x0101


	//----- nvinfo : EIATTR_VRC_CTA_INIT_COUNT
	.align		4
        /*0034*/ 	.byte	0x02, 0x4a
	.zero		1
	.zero		1


	//----- nvinfo : EIATTR_EXIT_INSTR_OFFSETS
	.align		4
        /*0038*/ 	.byte	0x04, 0x1c
        /*003a*/ 	.short	(.L_83 - .L_82)


	//   ....[0]....
.L_82:
        /*003c*/ 	.word	0x00000070


	//   ....[1]....
        /*0040*/ 	.word	0x000000c0


	//----- nvinfo : EIATTR_CBANK_PARAM_SIZE
	.align		4
.L_83:
        /*0044*/ 	.byte	0x03, 0x19
        /*0046*/ 	.short	0x000c


	//----- nvinfo : EIATTR_PARAM_CBANK
	.align		4
        /*0048*/ 	.byte	0x04, 0x0a
        /*004a*/ 	.short	(.L_85 - .L_84)
	.align		4
.L_84:
        /*004c*/ 	.word	index@(.nv.constant0._Z10fill_indexPii)
        /*0050*/ 	.short	0x0380
        /*0052*/ 	.short	0x000c


	//----- nvinfo : EIATTR_SW_WAR
	.align		4
.L_85:
        /*0054*/ 	.byte	0x04, 0x36
        /*0056*/ 	.short	(.L_87 - .L_86)
.L_86:
        /*0058*/ 	.word	0x00000008
.L_87:


//--------------------- .nv.callgraph             --------------------------
	.section	.nv.callgraph,"",@"SHT_CUDA_CALLGRAPH"
	.align	4
	.sectionentsize	8
	.align		4
        /*0000*/ 	.word	0x00000000
	.align		4
        /*0004*/ 	.word	0xffffffff
	.align		4
        /*0008*/ 	.word	0x00000000
	.align		4
        /*000c*/ 	.word	0xfffffffe
	.align		4
        /*0010*/ 	.word	0x00000000
	.align		4
        /*0014*/ 	.word	0xfffffffd
	.align		4
        /*0018*/ 	.word	0x00000000
	.align		4
        /*001c*/ 	.word	0xfffffffc


//--------------------- .text._Z12matrix_scalePKfPffii --------------------------
	.section	.text._Z12matrix_scalePKfPffii,"ax",@progbits
	.align	128
        .global         _Z12matrix_scalePKfPffii
        .type           _Z12matrix_scalePKfPffii,@function
        .size           _Z12matrix_scalePKfPffii,(.L_x_4 - _Z12matrix_scalePKfPffii)
        .other          _Z12matrix_scalePKfPffii,@"STO_CUDA_ENTRY STV_DEFAULT"
_Z12matrix_scalePKfPffii:
.text._Z12matrix_scalePKfPffii:
[----:B------:R-:W-:Y:S01]  /*0000*/  LDC R1, c[0x0][0x37c] ;  /* 0x0000df00ff017b82 */ /* 0x000fe20000000800 */
[----:B------:R-:W0:Y:S07]  /*0010*/  S2R R2, SR_TID.X ;  /* 0x0000000000027919 */ /* 0x000e2e0000002100 */
[----:B------:R-:W1:Y:S01]  /*0020*/  LDC R0, c[0x0][0x364] ;  /* 0x0000d900ff007b82 */ /* 0x000e620000000800 */
[----:B------:R-:W2:Y:S01]  /*0030*/  LDCU UR6, c[0x0][0x398] ;  /* 0x00007300ff0677ac */ /* 0x000ea20008000800 */
[----:B------:R-:W1:Y:S01]  /*0040*/  S2R R3, SR_TID.Y ;  /* 0x0000000000037919 */ /* 0x000e620000002200 */
[----:B------:R-:W3:Y:S05]  /*0050*/  LDCU UR7, c[0x0][0x394] ;  /* 0x00007280ff0777ac */ /* 0x000eea0008000800 */
[----:B------:R-:W0:Y:S08]  /*0060*/  S2UR UR5, SR_CTAID.X ;  /* 0x00000000000579c3 */ /* 0x000e300000002500 */
[----:B------:R-:W0:Y:S08]  /*0070*/  LDC R5, c[0x0][0x360] ;  /* 0x0000d800ff057b82 */ /* 0x000e300000000800 */
[----:B------:R-:W1:Y:S01]  /*0080*/  S2UR UR4, SR_CTAID.Y ;  /* 0x00000000000479c3 */ /* 0x000e620000002600 */
[----:B0-----:R-:W-:-:S05]  /*0090*/  IMAD R5, R5, UR5, R2 ;  /* 0x0000000505057c24 */ /* 0x001fca000f8e0202 */
[----:B--2---:R-:W-:Y:S01]  /*00a0*/  ISETP.GE.AND P0, PT, R5, UR6, PT ;  /* 0x0000000605007c0c */ /* 0x004fe2000bf06270 */
[----:B-1----:R-:W-:-:S05]  /*00b0*/  IMAD R0, R0, UR4, R3 ;  /* 0x0000000400007c24 */ /* 0x002fca000f8e0203 */
[----:B---3--:R-:W-:-:S13]  /*00c0*/  ISETP.GE.OR P0, PT, R0, UR7, P0 ;  /* 0x0000000700007c0c */ /* 0x008fda0008706670 */
[----:B------:R-:W-:Y:S05]  /*00d0*/  @P0 EXIT ;  /* 0x000000000000094d */ /* 0x000fea0003800000 */
[----:B------:R-:W0:Y:S01]  /*00e0*/  LDC.64 R2, c[0x0][0x380] ;  /* 0x0000e000ff027b82 */ /* 0x000e220000000a00 */
[----:B------:R-:W1:Y:S01]  /*00f0*/  LDCU.64 UR4, c[0x0][0x358] ;  /* 0x00006b00ff0477ac */ /* 0x000e620008000a00 */
[----:B------:R-:W-:Y:S01]  /*0100*/  IMAD R7, R0, UR6, R5 ;  /* 0x0000000600077c24 */ /* 0x000fe2000f8e0205 */
[----:B------:R-:W2:Y:S05]  /*0110*/  LDCU UR7, c[0x0][0x390] ;  /* 0x00007200ff0777ac */ /* 0x000eaa0008000800 */
[----:B------:R-:W3:Y:S01]  /*0120*/  LDC.64 R4, c[0x0][0x388] ;  /* 0x0000e200ff047b82 */ /* 0x000ee20000000a00 */
[----:B0-----:R-:W-:-:S06]  /*0130*/  IMAD.WIDE R2, R7, 0x4, R2 ;  /* 0x0000000407027825 */ /* 0x001fcc00078e0202 */
[----:B-1----:R-:W2:Y:S01]  /*0140*/  LDG.E R2, desc[UR4][R2.64] ;  /* 0x0000000402027981 */ /* 0x002ea2000c1e1900 */
[----:B---3--:R-:W-:-:S04]  /*0150*/  IMAD.WIDE R4, R7, 0x4, R4 ;  /* 0x0000000407047825 */ /* 0x008fc800078e0204 */
[----:B--2---:R-:W-:-:S05]  /*0160*/  FMUL R7, R2, UR7 ;  /* 0x0000000702077c20 */ /* 0x004fca0008400000 */
[----:B------:R-:W-:Y:S01]  /*0170*/  STG.E desc[UR4][R4.64], R7 ;  /* 0x0000000704007986 */ /* 0x000fe2000c101904 */
[----:B------:R-:W-:Y:S05]  /*0180*/  EXIT ;  /* 0x000000000000794d */ /* 0x000fea0003800000 */
.L_x_0:
[----:B------:R-:W-:-:S00]  /*0190*/  BRA `(.L_x_0) ;  /* 0xfffffffc00fc7947 */ /* 0x000fc0000383ffff */
[----:B------:R-:W-:-:S00]  /*01a0*/  NOP ;  /* 0x0000000000007918 */ /* 0x000fc00000000000 */
        /* <DEDUP_REMOVED lines=13> */
.L_x_4:


//--------------------- .text._Z10matrix_addPKfS0_Pfii --------------------------
	.section	.text._Z10matrix_addPKfS0_Pfii,"ax",@progbits
	.align	128
        .global         _Z10matrix_addPKfS0_Pfii
        .type           _Z10matrix_addPKfS0_Pfii,@function
        .size           _Z10matrix_addPKfS0_Pfii,(.L_x_5 - _Z10matrix_addPKfS0_Pfii)
        .other          _Z10matrix_addPKfS0_Pfii,@"STO_CUDA_ENTRY STV_DEFAULT"
_Z10matrix_addPKfS0_Pfii:
.text._Z10matrix_addPKfS0_Pfii:
[----:B------:R-:W-:Y:S01]  /*0000*/  LDC R1, c[0x0][0x37c] ;  /* 0x0000df00ff017b82 */ /* 0x000fe20000000800 */
[----:B------:R-:W0:Y:S07]  /*0010*/  S2R R2, SR_TID.X ;  /* 0x0000000000027919 */ /* 0x000e2e0000002100 */
[----:B------:R-:W1:Y:S01]  /*0020*/  LDC R0, c[0x0][0x364] ;  /* 0x0000d900ff007b82 */ /* 0x000e620000000800 */
[----:B------:R-:W2:Y:S01]  /*0030*/  LDCU.64 UR6, c[0x0][0x398] ;  /* 0x00007300ff0677ac */ /* 0x000ea20008000a00 */
[----:B------:R-:W1:Y:S06]  /*0040*/  S2R R3, SR_TID.Y ;  /* 0x0000000000037919 */ /* 0x000e6c0000002200 */
[----:B------:R-:W0:Y:S08]  /*0050*/  S2UR UR5, SR_CTAID.X ;  /* 0x00000000000579c3 */ /* 0x000e300000002500 */
[----:B------:R-:W0:Y:S08]  /*0060*/  LDC R7, c[0x0][0x360] ;  /* 0x0000d800ff077b82 */ /* 0x000e300000000800 */
[----:B------:R-:W1:Y:S01]  /*0070*/  S2UR UR4, SR_CTAID.Y ;  /* 0x00000000000479c3 */ /* 0x000e620000002600 */
[----:B0-----:R-:W-:-:S05]  /*0080*/  IMAD R7, R7, UR5, R2 ;  /* 0x0000000507077c24 */ /* 0x001fca000f8e0202 */
[----:B--2---:R-:W-:Y:S01]  /*0090*/  ISETP.GE.AND P0, PT, R7, UR7, PT ;  /* 0x0000000707007c0c */ /* 0x004fe2000bf06270 */
[----:B-1----:R-:W-:-:S05]  /*00a0*/  IMAD R0, R0, UR4, R3 ;  /* 0x0000000400007c24 */ /* 0x002fca000f8e0203 */
[----:B------:R-:W-:-:S13]  /*00b0*/  ISETP.GE.OR P0, PT, R0, UR6, P0 ;  /* 0x0000000600007c0c */ /* 0x000fda0008706670 */
[----:B------:R-:W-:Y:S05]  /*00c0*/  @P0 EXIT ;  /* 0x000000000000094d */ /* 0x000fea0003800000 */
[----:B------:R-:W0:Y:S01]  /*00d0*/  LDC.64 R2, c[0x0][0x380] ;  /* 0x0000e000ff027b82 */ /* 0x000e220000000a00 */
[----:B------:R-:W1:Y:S01]  /*00e0*/  LDCU.64 UR4, c[0x0][0x358] ;  /* 0x00006b00ff0477ac */ /* 0x000e620008000a00 */
[----:B------:R-:W-:-:S06]  /*00f0*/  IMAD R9, R0, UR7, R7 ;  /* 0x0000000700097c24 */ /* 0x000fcc000f8e0207 */
[----:B------:R-:W2:Y:S08]  /*0100*/  LDC.64 R4, c[0x0][0x388] ;  /* 0x0000e200ff047b82 */ /* 0x000eb00000000a00 */
[----:B------:R-:W3:Y:S01]  /*0110*/  LDC.64 R6, c[0x0][0x390] ;  /* 0x0000e400ff067b82 */ /* 0x000ee20000000a00 */
[----:B0-----:R-:W-:-:S06]  /*0120*/  IMAD.WIDE R2, R9, 0x4, R2 ;  /* 0x0000000409027825 */ /* 0x001fcc00078e0202 */
[----:B-1----:R-:W4:Y:S01]  /*0130*/  LDG.E R2, desc[UR4][R2.64] ;  /* 0x0000000402027981 */ /* 0x002f22000c1e1900 */
[----:B--2---:R-:W-:-:S06]  /*0140*/  IMAD.WIDE R4, R9, 0x4, R4 ;  /* 0x0000000409047825 */ /* 0x004fcc00078e0204 */
[----:B------:R-:W4:Y:S01]  /*0150*/  LDG.E R5, desc[UR4][R4.64] ;  /* 0x0000000404057981 */ /* 0x000f22000c1e1900 */
[----:B---3--:R-:W-:-:S04]  /*0160*/  IMAD.WIDE R6, R9, 0x4, R6 ;  /* 0x0000000409067825 */ /* 0x008fc800078e0206 */
[----:B----4-:R-:W-:-:S05]  /*0170*/  FADD R9, R2, R5 ;  /* 0x0000000502097221 */ /* 0x010fca0000000000 */
[----:B------:R-:W-:Y:S01]  /*0180*/  STG.E desc[UR4][R6.64], R9 ;  /* 0x0000000906007986 */ /* 0x000fe2000c101904 */
[----:B------:R-:W-:Y:S05]  /*0190*/  EXIT ;  /* 0x000000000000794d */ /* 0x000fea0003800000 */
.L_x_1:
        /* <DEDUP_REMOVED lines=14> */
.L_x_5:


//--------------------- .text._Z10vector_addPKfS0_Pfi --------------------------
	.section	.text._Z10vector_addPKfS0_Pfi,"ax",@progbits
	.align	128
        .global         _Z10vector_addPKfS0_Pfi
        .type           _Z10vector_addPKfS0_Pfi,@function
        .size           _Z10vector_addPKfS0_Pfi,(.L_x_6 - _Z10vector_addPKfS0_Pfi)
        .other          _Z10vector_addPKfS0_Pfi,@"STO_CUDA_ENTRY STV_DEFAULT"
_Z10vector_addPKfS0_Pfi:
.text._Z10vector_addPKfS0_Pfi:
[----:B------:R-:W-:Y:S01]  /*0000*/  LDC R1, c[0x0][0x37c] ;  /* 0x0000df00ff017b82 */ /* 0x000fe20000000800 */
[----:B------:R-:W0:Y:S07]  /*0010*/  S2R R0, SR_TID.X ;  /* 0x0000000000007919 */ /* 0x000e2e0000002100 */
[----:B------:R-:W0:Y:S01]  /*0020*/  S2UR UR4, SR_CTAID.X ;  /* 0x00000000000479c3 */ /* 0x000e220000002500 */
[----:B------:R-:W1:Y:S07]  /*0030*/  LDCU UR5, c[0x0][0x398] ;  /* 0x00007300ff0577ac */ /* 0x000e6e0008000800 */
[----:B------:R-:W0:Y:S02]  /*0040*/  LDC R9, c[0x0][0x360] ;  /* 0x0000d800ff097b82 */ /* 0x000e240000000800 */
[----:B0-----:R-:W-:-:S05]  /*0050*/  IMAD R9, R9, UR4, R0 ;  /* 0x0000000409097c24 */ /* 0x001fca000f8e0200 */
[----:B-1----:R-:W-:-:S13]  /*0060*/  ISETP.GE.AND P0, PT, R9, UR5, PT ;  /* 0x0000000509007c0c */ /* 0x002fda000bf06270 */
[----:B------:R-:W-:Y:S05]  /*0070*/  @P0 EXIT ;  /* 0x000000000000094d */ /* 0x000fea0003800000 */
[----:B------:R-:W0:Y:S01]  /*0080*/  LDC.64 R2, c[0x0][0x380] ;  /* 0x0000e000ff027b82 */ /* 0x000e220000000a00 */
[----:B------:R-:W1:Y:S07]  /*0090*/  LDCU.64 UR4, c[0x0][0x358] ;  /* 0x00006b00ff0477ac */ /* 0x000e6e0008000a00 */
        /* <DEDUP_REMOVED lines=10> */
.L_x_2:
        /* <DEDUP_REMOVED lines=12> */
.L_x_6:


//--------------------- .text._Z10fill_indexPii   --------------------------
	.section	.text._Z10fill_indexPii,"ax",@progbits
	.align	128
        .global         _Z10fill_indexPii
        .type           _Z10fill_indexPii,@function
        .size           _Z10fill_indexPii,(.L_x_7 - _Z10fill_indexPii)
        .other          _Z10fill_indexPii,@"STO_CUDA_ENTRY STV_DEFAULT"
_Z10fill_indexPii:
.text._Z10fill_indexPii:
        /* <DEDUP_REMOVED lines=9> */
[----:B------:R-:W1:Y:S01]  /*0090*/  LDCU.64 UR4, c[0x0][0x358] ;  /* 0x00006b00ff0477ac */ /* 0x000e620008000a00 */
[----:B0-----:R-:W-:-:S05]  /*00a0*/  IMAD.WIDE R2, R5, 0x4, R2 ;  /* 0x0000000405027825 */ /* 0x001fca00078e0202 */
[----:B-1----:R-:W-:Y:S01]  /*00b0*/  STG.E desc[UR4][R2.64], R5 ;  /* 0x0000000502007986 */ /* 0x002fe2000c101904 */
[----:B------:R-:W-:Y:S05]  /*00c0*/  EXIT ;  /* 0x000000000000794d */ /* 0x000fea0003800000 */
.L_x_3:
        /* <DEDUP_REMOVED lines=11> */
.L_x_7:


//--------------------- .nv.shared.reserved.0     --------------------------
	.section	.nv.shared.reserved.0,"aw",@nobits
	.weak		__nv_reservedSMEM_offset_0_alias
	.size		__nv_reservedSMEM_offset_0_alias, 0, 64
	.other		__nv_reservedSMEM_offset_0_alias,@"STO_CUDA_RESERVED_SHARED STV_DEFAULT"
__nv_reservedSMEM_offset_0_alias:
	.zero		0
	.zero		64


//--------------------- .nv.constant0._Z12matrix_scalePKfPffii --------------------------
	.section	.nv.constant0._Z12matrix_scalePKfPffii,"a",@progbits
	.sectionflags	@""
	.align	4
.nv.constant0._Z12matrix_scalePKfPffii:
	.zero		924


//--------------------- .nv.constant0._Z10matrix_addPKfS0_Pfii --------------------------
	.section	.nv.constant0._Z10matrix_addPKfS0_Pfii,"a",@progbits
	.sectionflags	@""
	.align	4
.nv.constant0._Z10matrix_addPKfS0_Pfii:
	.zero		928


//--------------------- .nv.constant0._Z10vector_addPKfS0_Pfi --------------------------
	.section	.nv.constant0._Z10vector_addPKfS0_Pfi,"a",@progbits
	.sectionflags	@""
	.align	4
.nv.constant0._Z10vector_addPKfS0_Pfi:
	.zero		924


//--------------------- .nv.constant0._Z10fill_indexPii --------------------------
	.section	.nv.constant0._Z10fill_indexPii,"a",@progbits
	.sectionflags	@""
	.align	4
.nv.constant0._Z10fill_indexPii:
	.zero		908


//--------------------- SYMBOLS --------------------------

	.type		.nv.reservedSmem.offset0,@object
	.size		.nv.reservedSmem.offset0,0x4
